//
// Generated by NVIDIA NVVM Compiler
//
// Compiler Build ID: CL-36424714
// Cuda compilation tools, release 13.0, V13.0.88
// Based on NVVM 20.0.0
//

.version 9.0
.target sm_100
.address_size 64

	// .globl	_Z12mandelKernelPiffffii

.visible .entry _Z12mandelKernelPiffffii(
	.param .u64 .ptr .align 1 _Z12mandelKernelPiffffii_param_0,
	.param .f32 _Z12mandelKernelPiffffii_param_1,
	.param .f32 _Z12mandelKernelPiffffii_param_2,
	.param .f32 _Z12mandelKernelPiffffii_param_3,
	.param .f32 _Z12mandelKernelPiffffii_param_4,
	.param .u32 _Z12mandelKernelPiffffii_param_5,
	.param .u32 _Z12mandelKernelPiffffii_param_6
)
{
	.reg .pred 	%p<4>;
	.reg .b32 	%r<19>;
	.reg .b32 	%f<20>;
	.reg .b64 	%rd<7>;

	ld.param.u64 	%rd1, [_Z12mandelKernelPiffffii_param_0];
	ld.param.f32 	%f9, [_Z12mandelKernelPiffffii_param_1];
	ld.param.f32 	%f10, [_Z12mandelKernelPiffffii_param_2];
	ld.param.f32 	%f11, [_Z12mandelKernelPiffffii_param_3];
	ld.param.f32 	%f12, [_Z12mandelKernelPiffffii_param_4];
	ld.param.u32 	%r6, [_Z12mandelKernelPiffffii_param_5];
	ld.param.u32 	%r7, [_Z12mandelKernelPiffffii_param_6];
	mov.u32 	%r9, %ctaid.x;
	mov.u32 	%r10, %ntid.x;
	mov.u32 	%r11, %tid.x;
	mad.lo.s32 	%r1, %r9, %r10, %r11;
	mov.u32 	%r12, %ctaid.y;
	mov.u32 	%r13, %ntid.y;
	mov.u32 	%r14, %tid.y;
	mad.lo.s32 	%r2, %r12, %r13, %r14;
	cvt.rn.f32.s32 	%f13, %r1;
	fma.rn.f32 	%f1, %f11, %f13, %f9;
	cvt.rn.f32.u32 	%f14, %r2;
	fma.rn.f32 	%f2, %f12, %f14, %f10;
	setp.lt.s32 	%p1, %r7, 1;
	mov.b32 	%r18, 0;
	@%p1 bra 	$L__BB0_4;
	mov.b32 	%r17, 0;
	mov.f32 	%f18, %f2;
	mov.f32 	%f19, %f1;
$L__BB0_2:
	mul.f32 	%f5, %f19, %f19;
	mul.f32 	%f6, %f18, %f18;
	add.f32 	%f15, %f5, %f6;
	setp.gt.f32 	%p2, %f15, 0f40800000;
	mov.u32 	%r18, %r17;
	@%p2 bra 	$L__BB0_4;
	sub.f32 	%f16, %f5, %f6;
	add.f32 	%f17, %f19, %f19;
	add.f32 	%f19, %f1, %f16;
	fma.rn.f32 	%f18, %f17, %f18, %f2;
	add.s32 	%r17, %r17, 1;
	setp.ne.s32 	%p3, %r17, %r7;
	mov.u32 	%r18, %r7;
	@%p3 bra 	$L__BB0_2;
$L__BB0_4:
	cvta.to.global.u64 	%rd2, %rd1;
	mul.lo.s32 	%r16, %r6, %r2;
	cvt.s64.s32 	%rd3, %r16;
	add.s64 	%rd4, %rd2, %rd3;
	mul.wide.s32 	%rd5, %r1, 4;
	add.s64 	%rd6, %rd4, %rd5;
	st.global.u32 	[%rd6], %r18;
	ret;

}


// ===== COMPILED SASS (sm_100) =====

	.target	sm_100

	.elftype	@"ET_EXEC"


//--------------------- .note.nv.tkinfo           --------------------------
	.section	.note.nv.tkinfo,"",@"SHT_NOTE"
	.sectionflags	@"SHF_NOTE_NV_TKINFO"
	.tkinfo
        /*0018*/ 	.word	0x00000002
        /*0030*/ 	.string	""
        /*0030*/ 	.string	"ptxas"
        /*0030*/ 	.string	"Cuda compilation tools, release 13.0, V13.0.88"
        /*0030*/ 	.string	"Build cuda_13.0.r13.0/compiler.36424714_0"
        /*0030*/ 	.string	"-arch sm_100 -m 64 "



//--------------------- .note.nv.cuinfo           --------------------------
	.section	.note.nv.cuinfo,"",@"SHT_NOTE"
	.sectionflags	@"SHF_NOTE_NV_CUINFO"
        /*0018*/ 	.short	0x0002
        /*001a*/ 	.short	0x0064
        /*001c*/ 	.short	0x0082
	.zero		2


//--------------------- .nv.info                  --------------------------
	.section	.nv.info,"",@"SHT_CUDA_INFO"
	.align	4


	//----- nvinfo : EIATTR_REGCOUNT
	.align		4
        /*0000*/ 	.byte	0x04, 0x2f
        /*0002*/ 	.short	(.L_1 - .L_0)
	.align		4
.L_0:
        /*0004*/ 	.word	index@(_Z12mandelKernelPiffffii)
        /*0008*/ 	.word	0x00000010


	//----- nvinfo : EIATTR_FRAME_SIZE
	.align		4
.L_1:
        /*000c*/ 	.byte	0x04, 0x11
        /*000e*/ 	.short	(.L_3 - .L_2)
	.align		4
.L_2:
        /*0010*/ 	.word	index@(_Z12mandelKernelPiffffii)
        /*0014*/ 	.word	0x00000000


	//----- nvinfo : EIATTR_MIN_STACK_SIZE
	.align		4
.L_3:
        /*0018*/ 	.byte	0x04, 0x12
        /*001a*/ 	.short	(.L_5 - .L_4)
	.align		4
.L_4:
        /*001c*/ 	.word	index@(_Z12mandelKernelPiffffii)
        /*0020*/ 	.word	0x00000000
.L_5:


//--------------------- .nv.compat                --------------------------
	.section	.nv.compat,"",@"SHT_CUDA_COMPAT_INFO"
	.align	4
        /*0000*/ 	.byte	0x02, 0x09, 0x00, 0x00, 0x02, 0x02, 0x01, 0x00, 0x02, 0x05, 0x05, 0x00, 0x03, 0x07, 0x01, 0x01
        /*0010*/ 	.byte	0x02, 0x03, 0x00, 0x00, 0x02, 0x06, 0x01, 0x00, 0x04, 0x0b, 0x08, 0x00, 0x01, 0x00, 0x00, 0x00
        /*0020*/ 	.byte	0x00, 0x00, 0x00, 0x00


//--------------------- .nv.info._Z12mandelKernelPiffffii --------------------------
	.section	.nv.info._Z12mandelKernelPiffffii,"",@"SHT_CUDA_INFO"
	.sectionflags	@""
	.align	4


	//----- nvinfo : EIATTR_CUDA_API_VERSION
	.align		4
        /*0000*/ 	.byte	0x04, 0x37
        /*0002*/ 	.short	(.L_7 - .L_6)
.L_6:
        /*0004*/ 	.word	0x00000082


	//----- nvinfo : EIATTR_KPARAM_INFO
	.align		4
.L_7:
        /*0008*/ 	.byte	0x04, 0x17
        /*000a*/ 	.short	(.L_9 - .L_8)
.L_8:
        /*000c*/ 	.word	0x00000000
        /*0010*/ 	.short	0x0006
        /*0012*/ 	.short	0x001c
        /*0014*/ 	.byte	0x00, 0xf0, 0x11, 0x00


	//----- nvinfo : EIATTR_KPARAM_INFO
	.align		4
.L_9:
        /*0018*/ 	.byte	0x04, 0x17
        /*001a*/ 	.short	(.L_11 - .L_10)
.L_10:
        /*001c*/ 	.word	0x00000000
        /*0020*/ 	.short	0x0005
        /*0022*/ 	.short	0x0018
        /*0024*/ 	.byte	0x00, 0xf0, 0x11, 0x00


	//----- nvinfo : EIATTR_KPARAM_INFO
	.align		4
.L_11:
        /*0028*/ 	.byte	0x04, 0x17
        /*002a*/ 	.short	(.L_13 - .L_12)
.L_12:
        /*002c*/ 	.word	0x00000000
        /*0030*/ 	.short	0x0004
        /*0032*/ 	.short	0x0014
        /*0034*/ 	.byte	0x00, 0xf0, 0x11, 0x00


	//----- nvinfo : EIATTR_KPARAM_INFO
	.align		4
.L_13:
        /*0038*/ 	.byte	0x04, 0x17
        /*003a*/ 	.short	(.L_15 - .L_14)
.L_14:
        /*003c*/ 	.word	0x00000000
        /*0040*/ 	.short	0x0003
        /*0042*/ 	.short	0x0010
        /*0044*/ 	.byte	0x00, 0xf0, 0x11, 0x00


	//----- nvinfo : EIATTR_KPARAM_INFO
	.align		4
.L_15:
        /*0048*/ 	.byte	0x04, 0x17
        /*004a*/ 	.short	(.L_17 - .L_16)
.L_16:
        /*004c*/ 	.word	0x00000000
        /*0050*/ 	.short	0x0002
        /*0052*/ 	.short	0x000c
        /*0054*/ 	.byte	0x00, 0xf0, 0x11, 0x00


	//----- nvinfo : EIATTR_KPARAM_INFO
	.align		4
.L_17:
        /*0058*/ 	.byte	0x04, 0x17
        /*005a*/ 	.short	(.L_19 - .L_18)
.L_18:
        /*005c*/ 	.word	0x00000000
        /*0060*/ 	.short	0x0001
        /*0062*/ 	.short	0x0008
        /*0064*/ 	.byte	0x00, 0xf0, 0x11, 0x00


	//----- nvinfo : EIATTR_KPARAM_INFO
	.align		4
.L_19:
        /*0068*/ 	.byte	0x04, 0x17
        /*006a*/ 	.short	(.L_21 - .L_20)
.L_20:
        /*006c*/ 	.word	0x00000000
        /*0070*/ 	.short	0x0000
        /*0072*/ 	.short	0x0000
        /*0074*/ 	.byte	0x00, 0xf5, 0x21, 0x00


	//----- nvinfo : EIATTR_SPARSE_MMA_MASK
	.align		4
.L_21:
        /*0078*/ 	.byte	0x03, 0x50
        /*007a*/ 	.short	0x0000


	//----- nvinfo : EIATTR_MAXREG_COUNT
	.align		4
        /*007c*/ 	.byte	0x03, 0x1b
        /*007e*/ 	.short	0x00ff


	//----- nvinfo : EIATTR_MERCURY_ISA_VERSION
	.align		4
        /*0080*/ 	.byte	0x03, 0x5f
        /*0082*/ 	.short	0x0101


	//----- nvinfo : EIATTR_VRC_CTA_INIT_COUNT
	.align		4
        /*0084*/ 	.byte	0x02, 0x4a
	.zero		1
	.zero		1


	//----- nvinfo : EIATTR_EXIT_INSTR_OFFSETS
	.align		4
        /*0088*/ 	.byte	0x04, 0x1c
        /*008a*/ 	.short	(.L_23 - .L_22)


	//   ....[0]....
.L_22:
        /*008c*/ 	.word	0x000002f0


	//----- nvinfo : EIATTR_CRS_STACK_SIZE
	.align		4
.L_23:
        /*0090*/ 	.byte	0x04, 0x1e
        /*0092*/ 	.short	(.L_25 - .L_24)
.L_24:
        /*0094*/ 	.word	0x00000000


	//----- nvinfo : EIATTR_CBANK_PARAM_SIZE
	.align		4
.L_25:
        /*0098*/ 	.byte	0x03, 0x19
        /*009a*/ 	.short	0x0020


	//----- nvinfo : EIATTR_PARAM_CBANK
	.align		4
        /*009c*/ 	.byte	0x04, 0x0a
        /*009e*/ 	.short	(.L_27 - .L_26)
	.align		4
.L_26:
        /*00a0*/ 	.word	index@(.nv.constant0._Z12mandelKernelPiffffii)
        /*00a4*/ 	.short	0x0380
        /*00a6*/ 	.short	0x0020


	//----- nvinfo : EIATTR_SW_WAR
	.align		4
.L_27:
        /*00a8*/ 	.byte	0x04, 0x36
        /*00aa*/ 	.short	(.L_29 - .L_28)
.L_28:
        /*00ac*/ 	.word	0x00000008
.L_29:


//--------------------- .nv.callgraph             --------------------------
	.section	.nv.callgraph,"",@"SHT_CUDA_CALLGRAPH"
	.align	4
	.sectionentsize	8
	.align		4
        /*0000*/ 	.word	0x00000000
	.align		4
        /*0004*/ 	.word	0xffffffff
	.align		4
        /*0008*/ 	.word	0x00000000
	.align		4
        /*000c*/ 	.word	0xfffffffe
	.align		4
        /*0010*/ 	.word	0x00000000
	.align		4
        /*0014*/ 	.word	0xfffffffd
	.align		4
        /*0018*/ 	.word	0x00000000
	.align		4
        /*001c*/ 	.word	0xfffffffc


//--------------------- .text._Z12mandelKernelPiffffii --------------------------
	.section	.text._Z12mandelKernelPiffffii,"ax",@progbits
	.align	128
        .global         _Z12mandelKernelPiffffii
        .type           _Z12mandelKernelPiffffii,@function
        .size           _Z12mandelKernelPiffffii,(.L_x_4 - _Z12mandelKernelPiffffii)
        .other          _Z12mandelKernelPiffffii,@"STO_CUDA_ENTRY STV_DEFAULT"
_Z12mandelKernelPiffffii:
.text._Z12mandelKernelPiffffii:
[----:B------:R-:W-:Y:S01]  /*0000*/  LDC R1, c[0x0][0x37c] ;  /* 0x0000df00ff017b82 */ /* 0x000fe20000000800 */
[----:B------:R-:W0:Y:S07]  /*0010*/  S2R R0, SR_TID.X ;  /* 0x0000000000007919 */ /* 0x000e2e0000002100 */
[----:B------:R-:W0:Y:S01]  /*0020*/  S2UR UR4, SR_CTAID.X ;  /* 0x00000000000479c3 */ /* 0x000e220000002500 */
[----:B------:R-:W1:Y:S01]  /*0030*/  LDCU UR8, c[0x0][0x39c] ;  /* 0x00007380ff0877ac */ /* 0x000e620008000800 */
[----:B------:R-:W2:Y:S01]  /*0040*/  S2R R3, SR_TID.Y ;  /* 0x0000000000037919 */ /* 0x000ea20000002200 */
[----:B------:R-:W3:Y:S05]  /*0050*/  LDCU.64 UR6, c[0x0][0x390] ;  /* 0x00007200ff0677ac */ /* 0x000eea0008000a00 */
[----:B------:R-:W0:Y:S08]  /*0060*/  LDC R5, c[0x0][0x360] ;  /* 0x0000d800ff057b82 */ /* 0x000e300000000800 */
[----:B------:R-:W2:Y:S01]  /*0070*/  S2UR UR5, SR_CTAID.Y ;  /* 0x00000000000579c3 */ /* 0x000ea20000002600 */
[----:B-1----:R-:W-:-:S07]  /*0080*/  UISETP.GE.AND UP0, UPT, UR8, 0x1, UPT ;  /* 0x000000010800788c */ /* 0x002fce000bf06270 */
[----:B------:R-:W2:Y:S08]  /*0090*/  LDC R2, c[0x0][0x364] ;  /* 0x0000d900ff027b82 */ /* 0x000eb00000000800 */
[----:B------:R-:W3:Y:S01]  /*00a0*/  LDC.64 R6, c[0x0][0x388] ;  /* 0x0000e200ff067b82 */ /* 0x000ee20000000a00 */
[----:B0-----:R-:W-:Y:S02]  /*00b0*/  IMAD R5, R5, UR4, R0 ;  /* 0x0000000405057c24 */ /* 0x001fe4000f8e0200 */
[----:B--2---:R-:W-:-:S03]  /*00c0*/  IMAD R0, R2, UR5, R3 ;  /* 0x0000000502007c24 */ /* 0x004fc6000f8e0203 */
[----:B------:R-:W-:Y:S01]  /*00d0*/  I2FP.F32.S32 R3, R5 ;  /* 0x0000000500037245 */ /* 0x000fe20000201400 */
[----:B------:R-:W0:Y:S01]  /*00e0*/  LDCU.64 UR4, c[0x0][0x358] ;  /* 0x00006b00ff0477ac */ /* 0x000e220008000a00 */
[----:B------:R-:W-:-:S03]  /*00f0*/  I2FP.F32.U32 R2, R0 ;  /* 0x0000000000027245 */ /* 0x000fc60000201000 */
[----:B---3--:R-:W-:Y:S02]  /*0100*/  FFMA R3, R3, UR6, R6 ;  /* 0x0000000603037c23 */ /* 0x008fe40008000006 */
[----:B------:R-:W-:Y:S01]  /*0110*/  FFMA R2, R2, UR7, R7 ;  /* 0x0000000702027c23 */ /* 0x000fe20008000007 */
[----:B------:R-:W-:Y:S01]  /*0120*/  HFMA2 R7, -RZ, RZ, 0, 0 ;  /* 0x00000000ff077431 */ /* 0x000fe200000001ff */
[----:B------:R-:W-:Y:S06]  /*0130*/  BRA.U !UP0, `(.L_x_0) ;  /* 0x0000000108507547 */ /* 0x000fec000b800000 */
[----:B------:R-:W-:Y:S01]  /*0140*/  BSSY.RECONVERGENT B0, `(.L_x_0) ;  /* 0x0000013000007945 */ /* 0x000fe20003800200 */
[----:B------:R-:W-:Y:S01]  /*0150*/  MOV R7, RZ ;  /* 0x000000ff00077202 */ /* 0x000fe20000000f00 */
[----:B------:R-:W1:Y:S01]  /*0160*/  LDCU UR7, c[0x0][0x39c] ;  /* 0x00007380ff0777ac */ /* 0x000e620008000800 */
[----:B------:R-:W-:Y:S02]  /*0170*/  MOV R9, R2 ;  /* 0x0000000200097202 */ /* 0x000fe40000000f00 */
[----:B------:R-:W-:Y:S01]  /*0180*/  MOV R4, R3 ;  /* 0x0000000300047202 */ /* 0x000fe20000000f00 */
[----:B------:R-:W2:Y:S06]  /*0190*/  LDCU UR10, c[0x0][0x39c] ;  /* 0x00007380ff0a77ac */ /* 0x000eac0008000800 */
.L_x_2:
[----:B------:R-:W-:Y:S01]  /*01a0*/  FMUL R6, R4, R4 ;  /* 0x0000000404067220 */ /* 0x000fe20000400000 */
[----:B------:R-:W-:-:S04]  /*01b0*/  FMUL R13, R9, R9 ;  /* 0x00000009090d7220 */ /* 0x000fc80000400000 */
[----:B------:R-:W-:-:S05]  /*01c0*/  FADD R8, R6, R13 ;  /* 0x0000000d06087221 */ /* 0x000fca0000000000 */
[----:B------:R-:W-:-:S13]  /*01d0*/  FSETP.GT.AND P0, PT, R8, 4, PT ;  /* 0x408000000800780b */ /* 0x000fda0003f04000 */
[----:B------:R-:W-:Y:S05]  /*01e0*/  @P0 BRA `(.L_x_1) ;  /* 0x0000000000200947 */ /* 0x000fea0003800000 */
[----:B------:R-:W-:Y:S01]  /*01f0*/  IADD3 R7, PT, PT, R7, 0x1, RZ ;  /* 0x0000000107077810 */ /* 0x000fe20007ffe0ff */
[----:B------:R-:W-:Y:S01]  /*0200*/  FADD R11, R4, R4 ;  /* 0x00000004040b7221 */ /* 0x000fe20000000000 */
[----:B------:R-:W-:Y:S02]  /*0210*/  FADD R4, R6, -R13 ;  /* 0x8000000d06047221 */ /* 0x000fe40000000000 */
[----:B--2---:R-:W-:Y:S01]  /*0220*/  ISETP.NE.AND P0, PT, R7, UR10, PT ;  /* 0x0000000a07007c0c */ /* 0x004fe2000bf05270 */
[----:B------:R-:W-:Y:S01]  /*0230*/  FFMA R9, R11, R9, R2 ;  /* 0x000000090b097223 */ /* 0x000fe20000000002 */
[----:B------:R-:W-:-:S11]  /*0240*/  FADD R4, R3, R4 ;  /* 0x0000000403047221 */ /* 0x000fd60000000000 */
[----:B------:R-:W-:Y:S05]  /*0250*/  @P0 BRA `(.L_x_2) ;  /* 0xfffffffc00d00947 */ /* 0x000fea000383ffff */
[----:B-1----:R-:W-:-:S07]  /*0260*/  MOV R7, UR7 ;  /* 0x0000000700077c02 */ /* 0x002fce0008000f00 */
.L_x_1:
[----:B012---:R-:W-:Y:S05]  /*0270*/  BSYNC.RECONVERGENT B0 ;  /* 0x0000000000007941 */ /* 0x007fea0003800200 */
.L_x_0:
[----:B------:R-:W1:Y:S01]  /*0280*/  LDCU UR6, c[0x0][0x398] ;  /* 0x00007300ff0677ac */ /* 0x000e620008000800 */
[----:B------:R-:W2:Y:S01]  /*0290*/  LDCU.64 UR8, c[0x0][0x380] ;  /* 0x00007000ff0877ac */ /* 0x000ea20008000a00 */
[----:B-1----:R-:W-:-:S05]  /*02a0*/  IMAD R0, R0, UR6, RZ ;  /* 0x0000000600007c24 */ /* 0x002fca000f8e02ff */
[----:B--2---:R-:W-:-:S04]  /*02b0*/  IADD3 R2, P0, PT, R0, UR8, RZ ;  /* 0x0000000800027c10 */ /* 0x004fc8000ff1e0ff */
[----:B------:R-:W-:-:S03]  /*02c0*/  LEA.HI.X.SX32 R3, R0, UR9, 0x1, P0 ;  /* 0x0000000900037c11 */ /* 0x000fc600080f0eff */
[----:B------:R-:W-:-:S05]  /*02d0*/  IMAD.WIDE R2, R5, 0x4, R2 ;  /* 0x0000000405027825 */ /* 0x000fca00078e0202 */
[----:B0-----:R-:W-:Y:S01]  /*02e0*/  STG.E desc[UR4][R2.64], R7 ;  /* 0x0000000702007986 */ /* 0x001fe2000c101904 */
[----:B------:R-:W-:Y:S05]  /*02f0*/  EXIT ;  /* 0x000000000000794d */ /* 0x000fea0003800000 */
.L_x_3:
[----:B------:R-:W-:-:S00]  /*0300*/  BRA `(.L_x_3) ;  /* 0xfffffffc00fc7947 */ /* 0x000fc0000383ffff */
[----:B------:R-:W-:-:S00]  /*0310*/  NOP ;  /* 0x0000000000007918 */ /* 0x000fc00000000000 */
        /* <DEDUP_REMOVED lines=14> */
.L_x_4:


//--------------------- .nv.shared.reserved.0     --------------------------
	.section	.nv.shared.reserved.0,"aw",@nobits
	.weak		__nv_reservedSMEM_offset_0_alias
	.size		__nv_reservedSMEM_offset_0_alias, 0, 64
	.other		__nv_reservedSMEM_offset_0_alias,@"STO_CUDA_RESERVED_SHARED STV_DEFAULT"
__nv_reservedSMEM_offset_0_alias:
	.zero		0
	.zero		64


//--------------------- .nv.constant0._Z12mandelKernelPiffffii --------------------------
	.section	.nv.constant0._Z12mandelKernelPiffffii,"a",@progbits
	.sectionflags	@""
	.align	4
.nv.constant0._Z12mandelKernelPiffffii:
	.zero		928


//--------------------- SYMBOLS --------------------------

	.type		.nv.reservedSmem.offset0,@object
	.size		.nv.reservedSmem.offset0,0x4
